//
// Generated by NVIDIA NVVM Compiler
//
// Compiler Build ID: CL-36424714
// Cuda compilation tools, release 13.0, V13.0.88
// Based on NVVM 20.0.0
//

.version 9.0
.target sm_100
.address_size 64

	// .globl	_Z16kernelHelloWorldv
.extern .func  (.param .b32 func_retval0) vprintf
(
	.param .b64 vprintf_param_0,
	.param .b64 vprintf_param_1
)
;
.global .align 1 .b8 $str[14] = {72, 69, 108, 108, 111, 32, 87, 111, 114, 108, 100, 33, 10};

.visible .entry _Z16kernelHelloWorldv()
{
	.reg .b32 	%r<3>;
	.reg .b64 	%rd<3>;

	mov.u64 	%rd1, $str;
	cvta.global.u64 	%rd2, %rd1;
	{ // callseq 0, 0
	.param .b64 param0;
	st.param.b64 	[param0], %rd2;
	.param .b64 param1;
	st.param.b64 	[param1], 0;
	.param .b32 retval0;
	call.uni (retval0), 
	vprintf, 
	(
	param0, 
	param1
	);
	ld.param.b32 	%r1, [retval0];
	} // callseq 0
	ret;

}


// ===== COMPILED SASS (sm_100) =====

	.target	sm_100

	.elftype	@"ET_EXEC"


//--------------------- .note.nv.tkinfo           --------------------------
	.section	.note.nv.tkinfo,"",@"SHT_NOTE"
	.sectionflags	@"SHF_NOTE_NV_TKINFO"
	.tkinfo
        /*0018*/ 	.word	0x00000002
        /*0030*/ 	.string	""
        /*0030*/ 	.string	"ptxas"
        /*0030*/ 	.string	"Cuda compilation tools, release 13.0, V13.0.88"
        /*0030*/ 	.string	"Build cuda_13.0.r13.0/compiler.36424714_0"
        /*0030*/ 	.string	"-arch sm_100 -m 64 "



//--------------------- .note.nv.cuinfo           --------------------------
	.section	.note.nv.cuinfo,"",@"SHT_NOTE"
	.sectionflags	@"SHF_NOTE_NV_CUINFO"
        /*0018*/ 	.short	0x0002
        /*001a*/ 	.short	0x0064
        /*001c*/ 	.short	0x0082
	.zero		2


//--------------------- .nv.info                  --------------------------
	.section	.nv.info,"",@"SHT_CUDA_INFO"
	.align	4


	//----- nvinfo : EIATTR_REGCOUNT
	.align		4
        /*0000*/ 	.byte	0x04, 0x2f
        /*0002*/ 	.short	(.L_2 - .L_1)
	.align		4
.L_1:
        /*0004*/ 	.word	index@(_Z16kernelHelloWorldv)
        /*0008*/ 	.word	0x00000018


	//----- nvinfo : EIATTR_FRAME_SIZE
	.align		4
.L_2:
        /*000c*/ 	.byte	0x04, 0x11
        /*000e*/ 	.short	(.L_4 - .L_3)
	.align		4
.L_3:
        /*0010*/ 	.word	index@(_Z16kernelHelloWorldv)
        /*0014*/ 	.word	0x00000000


	//----- nvinfo : EIATTR_MIN_STACK_SIZE
	.align		4
.L_4:
        /*0018*/ 	.byte	0x04, 0x12
        /*001a*/ 	.short	(.L_6 - .L_5)
	.align		4
.L_5:
        /*001c*/ 	.word	index@(_Z16kernelHelloWorldv)
        /*0020*/ 	.word	0x00000000
.L_6:


//--------------------- .nv.compat                --------------------------
	.section	.nv.compat,"",@"SHT_CUDA_COMPAT_INFO"
	.align	4
        /*0000*/ 	.byte	0x02, 0x09, 0x00, 0x00, 0x02, 0x02, 0x01, 0x00, 0x02, 0x05, 0x05, 0x00, 0x03, 0x07, 0x01, 0x01
        /*0010*/ 	.byte	0x02, 0x03, 0x00, 0x00, 0x02, 0x06, 0x01, 0x00, 0x04, 0x0b, 0x08, 0x00, 0x09, 0x00, 0x00, 0x00
        /*0020*/ 	.byte	0x00, 0x00, 0x00, 0x00


//--------------------- .nv.info._Z16kernelHelloWorldv --------------------------
	.section	.nv.info._Z16kernelHelloWorldv,"",@"SHT_CUDA_INFO"
	.sectionflags	@""
	.align	4


	//----- nvinfo : EIATTR_CUDA_API_VERSION
	.align		4
        /*0000*/ 	.byte	0x04, 0x37
        /*0002*/ 	.short	(.L_8 - .L_7)
.L_7:
        /*0004*/ 	.word	0x00000082


	//----- nvinfo : EIATTR_SPARSE_MMA_MASK
	.align		4
.L_8:
        /*0008*/ 	.byte	0x03, 0x50
        /*000a*/ 	.short	0x0000


	//----- nvinfo : EIATTR_MAXREG_COUNT
	.align		4
        /*000c*/ 	.byte	0x03, 0x1b
        /*000e*/ 	.short	0x00ff


	//----- nvinfo : EIATTR_EXTERNS
	.align		4
        /*0010*/ 	.byte	0x04, 0x0f
        /*0012*/ 	.short	(.L_10 - .L_9)


	//   ....[0]....
	.align		4
.L_9:
        /*0014*/ 	.word	index@(vprintf)


	//----- nvinfo : EIATTR_MERCURY_ISA_VERSION
	.align		4
.L_10:
        /*0018*/ 	.byte	0x03, 0x5f
        /*001a*/ 	.short	0x0101


	//----- nvinfo : EIATTR_VRC_CTA_INIT_COUNT
	.align		4
        /*001c*/ 	.byte	0x02, 0x4a
	.zero		1
	.zero		1


	//----- nvinfo : EIATTR_SYSCALL_OFFSETS
	.align		4
        /*0020*/ 	.byte	0x04, 0x46
        /*0022*/ 	.short	(.L_12 - .L_11)


	//   ....[0]....
.L_11:
        /*0024*/ 	.word	0x00000080


	//----- nvinfo : EIATTR_EXIT_INSTR_OFFSETS
	.align		4
.L_12:
        /*0028*/ 	.byte	0x04, 0x1c
        /*002a*/ 	.short	(.L_14 - .L_13)


	//   ....[0]....
.L_13:
        /*002c*/ 	.word	0x00000090


	//----- nvinfo : EIATTR_SW_WAR
	.align		4
.L_14:
        /*0030*/ 	.byte	0x04, 0x36
        /*0032*/ 	.short	(.L_16 - .L_15)
.L_15:
        /*0034*/ 	.word	0x00000008
.L_16:


//--------------------- .nv.callgraph             --------------------------
	.section	.nv.callgraph,"",@"SHT_CUDA_CALLGRAPH"
	.align	4
	.sectionentsize	8
	.align		4
        /*0000*/ 	.word	0x00000000
	.align		4
        /*0004*/ 	.word	0xffffffff
	.align		4
        /*0008*/ 	.word	index@(_Z16kernelHelloWorldv)
	.align		4
        /*000c*/ 	.word	index@(vprintf)
	.align		4
        /*0010*/ 	.word	0x00000000
	.align		4
        /*0014*/ 	.word	0xfffffffe
	.align		4
        /*0018*/ 	.word	0x00000000
	.align		4
        /*001c*/ 	.word	0xfffffffd
	.align		4
        /*0020*/ 	.word	0x00000000
	.align		4
        /*0024*/ 	.word	0xfffffffc


//--------------------- .nv.constant4             --------------------------
	.section	.nv.constant4,"a",@progbits
	.align	8
	.align		8
.nv.constant4:
        /*0000*/ 	.dword	vprintf
	.align		8
        /*0008*/ 	.dword	$str


//--------------------- .text._Z16kernelHelloWorldv --------------------------
	.section	.text._Z16kernelHelloWorldv,"ax",@progbits
	.align	128
        .global         _Z16kernelHelloWorldv
        .type           _Z16kernelHelloWorldv,@function
        .size           _Z16kernelHelloWorldv,(.L_x_2 - _Z16kernelHelloWorldv)
        .other          _Z16kernelHelloWorldv,@"STO_CUDA_ENTRY STV_DEFAULT"
_Z16kernelHelloWorldv:
.text._Z16kernelHelloWorldv:
[----:B------:R-:W0:Y:S01]  /*0000*/  LDC R1, c[0x0][0x37c] ;  /* 0x0000df00ff017b82 */ /* 0x000e220000000800 */
[----:B------:R-:W-:Y:S01]  /*0010*/  MOV R0, 0x0 ;  /* 0x0000000000007802 */ /* 0x000fe20000000f00 */
[----:B------:R-:W1:Y:S01]  /*0020*/  LDCU.64 UR4, c[0x4][0x8] ;  /* 0x01000100ff0477ac */ /* 0x000e620008000a00 */
[----:B------:R-:W-:-:S05]  /*0030*/  CS2R R6, SRZ ;  /* 0x0000000000067805 */ /* 0x000fca000001ff00 */
[----:B------:R2:W3:Y:S01]  /*0040*/  LDC.64 R2, c[0x4][R0] ;  /* 0x0100000000027b82 */ /* 0x0004e20000000a00 */
[----:B-1----:R-:W-:Y:S02]  /*0050*/  IMAD.U32 R4, RZ, RZ, UR4 ;  /* 0x00000004ff047e24 */ /* 0x002fe4000f8e00ff */
[----:B--2---:R-:W-:-:S07]  /*0060*/  IMAD.U32 R5, RZ, RZ, UR5 ;  /* 0x00000005ff057e24 */ /* 0x004fce000f8e00ff */
[----:B------:R-:W-:-:S07]  /*0070*/  LEPC R20, `(.L_x_0) ;  /* 0x000000001014794e */ /* 0x000fce0000000000 */
[----:B0--3--:R-:W-:Y:S05]  /*0080*/  CALL.ABS.NOINC R2 ;  /* 0x0000000002007343 */ /* 0x009fea0003c00000 */
.L_x_0:
[----:B------:R-:W-:Y:S05]  /*0090*/  EXIT ;  /* 0x000000000000794d */ /* 0x000fea0003800000 */
.L_x_1:
[----:B------:R-:W-:-:S00]  /*00a0*/  BRA `(.L_x_1) ;  /* 0xfffffffc00fc7947 */ /* 0x000fc0000383ffff */
[----:B------:R-:W-:-:S00]  /*00b0*/  NOP ;  /* 0x0000000000007918 */ /* 0x000fc00000000000 */
        /* <DEDUP_REMOVED lines=12> */
.L_x_2:


//--------------------- .nv.global.init           --------------------------
	.section	.nv.global.init,"aw",@progbits
.nv.global.init:
	.type		$str,@object
	.size		$str,(.L_0 - $str)
$str:
        /*0000*/ 	.byte	0x48, 0x45, 0x6c, 0x6c, 0x6f, 0x20, 0x57, 0x6f, 0x72, 0x6c, 0x64, 0x21, 0x0a, 0x00
.L_0:


//--------------------- .nv.shared.reserved.0     --------------------------
	.section	.nv.shared.reserved.0,"aw",@nobits
	.weak		__nv_reservedSMEM_offset_0_alias
	.size		__nv_reservedSMEM_offset_0_alias, 0, 64
	.other		__nv_reservedSMEM_offset_0_alias,@"STO_CUDA_RESERVED_SHARED STV_DEFAULT"
__nv_reservedSMEM_offset_0_alias:
	.zero		0
	.zero		64


//--------------------- .nv.constant0._Z16kernelHelloWorldv --------------------------
	.section	.nv.constant0._Z16kernelHelloWorldv,"a",@progbits
	.sectionflags	@""
	.align	4
.nv.constant0._Z16kernelHelloWorldv:
	.zero		896


//--------------------- SYMBOLS --------------------------

	.type		.nv.reservedSmem.offset0,@object
	.size		.nv.reservedSmem.offset0,0x4
	.type		vprintf,@function
